	.headerflags	@"EF_CUDA_TEXMODE_UNIFIED EF_CUDA_64BIT_ADDRESS EF_CUDA_ACCELERATORS EF_CUDA_SM90 EF_CUDA_VIRTUAL_SM(EF_CUDA_SM90)"
	.elftype	@"ET_EXEC"


//--------------------- .nv.info                  --------------------------
	.section	.nv.info,"",@"SHT_CUDA_INFO"
	.align	4


	//----- nvinfo : EIATTR_REGCOUNT
	.align		4
        /*0000*/ 	.byte	0x04, 0x2f
        /*0002*/ 	.short	(.L_1 - .L_0)
	.align		4
.L_0:
        /*0004*/ 	.word	index@(triton_per_fused_mean_18)
        /*0008*/ 	.word	0x00000017


	//----- nvinfo : EIATTR_MIN_STACK_SIZE
	.align		4
.L_1:
        /*000c*/ 	.byte	0x04, 0x12
        /*000e*/ 	.short	(.L_3 - .L_2)
	.align		4
.L_2:
        /*0010*/ 	.word	index@(triton_per_fused_mean_18)
        /*0014*/ 	.word	0x00000000


	//----- nvinfo : EIATTR_FRAME_SIZE
	.align		4
.L_3:
        /*0018*/ 	.byte	0x04, 0x11
        /*001a*/ 	.short	(.L_5 - .L_4)
	.align		4
.L_4:
        /*001c*/ 	.word	index@(triton_per_fused_mean_18)
        /*0020*/ 	.word	0x00000000


	//----- nvinfo : EIATTR_MIN_STACK_SIZE
	.align		4
.L_5:
        /*0024*/ 	.byte	0x04, 0x12
        /*0026*/ 	.short	(.L_7 - .L_6)
	.align		4
.L_6:
        /*0028*/ 	.word	index@(triton_per_fused_mean_18)
        /*002c*/ 	.word	0x00000000
.L_7:


//--------------------- .nv.info.triton_per_fused_mean_18 --------------------------
	.section	.nv.info.triton_per_fused_mean_18,"",@"SHT_CUDA_INFO"
	.sectionflags	@""
	.align	4


	//----- nvinfo : EIATTR_CUDA_API_VERSION
	.align		4
        /*0000*/ 	.byte	0x04, 0x37
        /*0002*/ 	.short	(.L_9 - .L_8)
.L_8:
        /*0004*/ 	.word	0x0000007c


	//----- nvinfo : EIATTR_KPARAM_INFO
	.align		4
.L_9:
        /*0008*/ 	.byte	0x04, 0x17
        /*000a*/ 	.short	(.L_11 - .L_10)
.L_10:
        /*000c*/ 	.word	0x00000000
        /*0010*/ 	.short	0x0003
        /*0012*/ 	.short	0x0014
        /*0014*/ 	.byte	0x00, 0xf0, 0x11, 0x00


	//----- nvinfo : EIATTR_KPARAM_INFO
	.align		4
.L_11:
        /*0018*/ 	.byte	0x04, 0x17
        /*001a*/ 	.short	(.L_13 - .L_12)
.L_12:
        /*001c*/ 	.word	0x00000000
        /*0020*/ 	.short	0x0002
        /*0022*/ 	.short	0x0010
        /*0024*/ 	.byte	0x00, 0xf0, 0x11, 0x00


	//----- nvinfo : EIATTR_KPARAM_INFO
	.align		4
.L_13:
        /*0028*/ 	.byte	0x04, 0x17
        /*002a*/ 	.short	(.L_15 - .L_14)
.L_14:
        /*002c*/ 	.word	0x00000000
        /*0030*/ 	.short	0x0001
        /*0032*/ 	.short	0x0008
        /*0034*/ 	.byte	0x00, 0xf4, 0x21, 0x00


	//----- nvinfo : EIATTR_KPARAM_INFO
	.align		4
.L_15:
        /*0038*/ 	.byte	0x04, 0x17
        /*003a*/ 	.short	(.L_17 - .L_16)
.L_16:
        /*003c*/ 	.word	0x00000000
        /*0040*/ 	.short	0x0000
        /*0042*/ 	.short	0x0000
        /*0044*/ 	.byte	0x00, 0xf4, 0x21, 0x00


	//----- nvinfo : EIATTR_SPARSE_MMA_MASK
	.align		4
.L_17:
        /*0048*/ 	.byte	0x03, 0x50
        /*004a*/ 	.short	0x0000


	//----- nvinfo : EIATTR_MAXREG_COUNT
	.align		4
        /*004c*/ 	.byte	0x03, 0x1b
        /*004e*/ 	.short	0x00ff


	//----- nvinfo : EIATTR_COOP_GROUP_MASK_REGIDS
	.align		4
        /*0050*/ 	.byte	0x04, 0x29
        /*0052*/ 	.short	(.L_19 - .L_18)


	//   ....[0]....
.L_18:
        /*0054*/ 	.word	0xffffffff


	//   ....[1]....
        /*0058*/ 	.word	0xffffffff


	//   ....[2]....
        /*005c*/ 	.word	0xffffffff


	//   ....[3]....
        /*0060*/ 	.word	0xffffffff


	//   ....[4]....
        /*0064*/ 	.word	0xffffffff


	//   ....[5]....
        /*0068*/ 	.word	0xffffffff


	//   ....[6]....
        /*006c*/ 	.word	0xffffffff


	//   ....[7]....
        /*0070*/ 	.word	0xffffffff


	//   ....[8]....
        /*0074*/ 	.word	0xffffffff


	//   ....[9]....
        /*0078*/ 	.word	0xffffffff


	//   ....[10]....
        /*007c*/ 	.word	0xffffffff


	//----- nvinfo : EIATTR_COOP_GROUP_INSTR_OFFSETS
	.align		4
.L_19:
        /*0080*/ 	.byte	0x04, 0x28
        /*0082*/ 	.short	(.L_21 - .L_20)


	//   ....[0]....
.L_20:
        /*0084*/ 	.word	0x000002f0


	//   ....[1]....
        /*0088*/ 	.word	0x00000300


	//   ....[2]....
        /*008c*/ 	.word	0x00000310


	//   ....[3]....
        /*0090*/ 	.word	0x00000320


	//   ....[4]....
        /*0094*/ 	.word	0x00000370


	//   ....[5]....
        /*0098*/ 	.word	0x00000380


	//   ....[6]....
        /*009c*/ 	.word	0x00000390


	//   ....[7]....
        /*00a0*/ 	.word	0x000003a0


	//   ....[8]....
        /*00a4*/ 	.word	0x000004c0


	//   ....[9]....
        /*00a8*/ 	.word	0x000004e0


	//   ....[10]....
        /*00ac*/ 	.word	0x00000510


	//----- nvinfo : EIATTR_EXIT_INSTR_OFFSETS
	.align		4
.L_21:
        /*00b0*/ 	.byte	0x04, 0x1c
        /*00b2*/ 	.short	(.L_23 - .L_22)


	//   ....[0]....
.L_22:
        /*00b4*/ 	.word	0x00000680


	//   ....[1]....
        /*00b8*/ 	.word	0x000006b0


	//----- nvinfo : EIATTR_REQNTID
	.align		4
.L_23:
        /*00bc*/ 	.byte	0x04, 0x10
        /*00be*/ 	.short	(.L_25 - .L_24)
.L_24:
        /*00c0*/ 	.word	0x00000100
        /*00c4*/ 	.word	0x00000001
        /*00c8*/ 	.word	0x00000001


	//----- nvinfo : EIATTR_CBANK_PARAM_SIZE
	.align		4
.L_25:
        /*00cc*/ 	.byte	0x03, 0x19
        /*00ce*/ 	.short	0x0018


	//----- nvinfo : EIATTR_PARAM_CBANK
	.align		4
        /*00d0*/ 	.byte	0x04, 0x0a
        /*00d2*/ 	.short	(.L_27 - .L_26)
	.align		4
.L_26:
        /*00d4*/ 	.word	index@(.nv.constant0.triton_per_fused_mean_18)
        /*00d8*/ 	.short	0x0210
        /*00da*/ 	.short	0x0018


	//----- nvinfo : EIATTR_SW_WAR
	.align		4
.L_27:
        /*00dc*/ 	.byte	0x04, 0x36
        /*00de*/ 	.short	(.L_29 - .L_28)
.L_28:
        /*00e0*/ 	.word	0x00000008
.L_29:


//--------------------- .nv.callgraph             --------------------------
	.section	.nv.callgraph,"",@"SHT_CUDA_CALLGRAPH"
	.align	4
	.sectionentsize	8
	.align		4
        /*0000*/ 	.word	0x00000000
	.align		4
        /*0004*/ 	.word	0xffffffff
	.align		4
        /*0008*/ 	.word	0x00000000
	.align		4
        /*000c*/ 	.word	0xfffffffe
	.align		4
        /*0010*/ 	.word	0x00000000
	.align		4
        /*0014*/ 	.word	0xfffffffd
	.align		4
        /*0018*/ 	.word	0x00000000
	.align		4
        /*001c*/ 	.word	0xfffffffc


//--------------------- .text.triton_per_fused_mean_18 --------------------------
	.section	.text.triton_per_fused_mean_18,"ax",@progbits
	.sectionflags	@"SHF_BARRIERS=1"
	.align	128
        .global         triton_per_fused_mean_18
        .type           triton_per_fused_mean_18,@function
        .size           triton_per_fused_mean_18,(.L_x_1 - triton_per_fused_mean_18)
        .other          triton_per_fused_mean_18,@"STO_CUDA_ENTRY STV_DEFAULT"
triton_per_fused_mean_18:
.text.triton_per_fused_mean_18:
[----:B------:R-:W0:Y:S02]  /*0000*/  LDC R1, c[0x0][0x28] ;  /* 0x00000a00ff017b82 */ /* 0x000e240000000800 */
[----:B------:R-:W1:Y:S01]  /*0010*/  S2R R0, SR_CTAID.X ;  /* 0x0000000000007919 */ /* 0x000e620000002500 */
[----:B------:R-:W2:Y:S01]  /*0020*/  LDC.64 R4, c[0x0][0x218] ;  /* 0x00008600ff047b82 */ /* 0x000ea20000000a00 */
[----:B------:R-:W-:Y:S01]  /*0030*/  CS2R R10, SRZ ;  /* 0x00000000000a7805 */ /* 0x000fe2000001ff00 */
[----:B------:R-:W-:Y:S01]  /*0040*/  ULDC.64 UR6, c[0x0][0x208] ;  /* 0x0000820000067ab9 */ /* 0x000fe20000000a00 */
[----:B------:R-:W3:Y:S01]  /*0050*/  S2R R3, SR_TID.X ;  /* 0x0000000000037919 */ /* 0x000ee20000002100 */
[----:B-1----:R-:W-:Y:S02]  /*0060*/  IMAD.SHL.U32 R0, R0, 0x20, RZ ;  /* 0x0000002000007824 */ /* 0x002fe400078e00ff */
[C---:B---3--:R-:W-:Y:S02]  /*0070*/  IMAD.SHL.U32 R13, R3.reuse, 0x4, RZ ;  /* 0x00000004030d7824 */ /* 0x048fe400078e00ff */
[----:B------:R-:W-:-:S03]  /*0080*/  IMAD.SHL.U32 R8, R3, 0x8, RZ ;  /* 0x0000000803087824 */ /* 0x000fc600078e00ff */
[----:B------:R-:W-:Y:S02]  /*0090*/  LOP3.LUT R6, R0, 0x1c, R13, 0xf8, !PT ;  /* 0x0000001c00067812 */ /* 0x000fe400078ef80d */
[----:B------:R-:W-:Y:S02]  /*00a0*/  LOP3.LUT R8, R8, 0x7c0, RZ, 0xc0, !PT ;  /* 0x000007c008087812 */ /* 0x000fe400078ec0ff */
[----:B------:R-:W-:Y:S02]  /*00b0*/  SHF.R.S32.HI R7, RZ, 0x1f, R6 ;  /* 0x0000001fff077819 */ /* 0x000fe40000011406 */
[----:B------:R-:W-:Y:S02]  /*00c0*/  ISETP.GE.AND P0, PT, R6, 0x100, PT ;  /* 0x000001000600780c */ /* 0x000fe40003f06270 */
[----:B------:R-:W-:-:S05]  /*00d0*/  LEA.HI R7, R7, R6, RZ, 0x6 ;  /* 0x0000000607077211 */ /* 0x000fca00078f30ff */
[C---:B------:R-:W-:Y:S01]  /*00e0*/  IMAD.SHL.U32 R9, R7.reuse, 0x40, RZ ;  /* 0x0000004007097824 */ /* 0x040fe200078e00ff */
[----:B------:R-:W-:-:S04]  /*00f0*/  LOP3.LUT R7, R7, 0xffffffc0, RZ, 0xc0, !PT ;  /* 0xffffffc007077812 */ /* 0x000fc800078ec0ff */
[----:B------:R-:W-:-:S04]  /*0100*/  LOP3.LUT R9, R9, 0xfffff000, RZ, 0xc0, !PT ;  /* 0xfffff00009097812 */ /* 0x000fc800078ec0ff */
[----:B------:R-:W-:-:S05]  /*0110*/  IADD3 R7, R9, R6, -R7 ;  /* 0x0000000609077210 */ /* 0x000fca0007ffe807 */
[----:B------:R-:W-:Y:S01]  /*0120*/  IMAD.IADD R7, R8, 0x1, R7 ;  /* 0x0000000108077824 */ /* 0x000fe200078e0207 */
[----:B------:R-:W-:-:S03]  /*0130*/  CS2R R8, SRZ ;  /* 0x0000000000087805 */ /* 0x000fc6000001ff00 */
[C---:B------:R-:W-:Y:S02]  /*0140*/  VIADD R17, R7.reuse, 0x800 ;  /* 0x0000080007117836 */ /* 0x040fe40000000000 */
[----:B--2---:R-:W-:Y:S01]  /*0150*/  IMAD.WIDE R14, R7, 0x4, R4 ;  /* 0x00000004070e7825 */ /* 0x004fe200078e0204 */
[----:B------:R-:W-:-:S03]  /*0160*/  CS2R R6, SRZ ;  /* 0x0000000000067805 */ /* 0x000fc6000001ff00 */
[----:B------:R-:W-:Y:S01]  /*0170*/  IMAD.WIDE R16, R17, 0x4, R4 ;  /* 0x0000000411107825 */ /* 0x000fe200078e0204 */
[----:B------:R-:W-:-:S04]  /*0180*/  CS2R R4, SRZ ;  /* 0x0000000000047805 */ /* 0x000fc8000001ff00 */
[----:B------:R-:W2:Y:S04]  /*0190*/  @!P0 LDG.E.128 R8, desc[UR6][R16.64] ;  /* 0x0000000610088981 */ /* 0x000ea8000c1e1d00 */
[----:B------:R-:W3:Y:S01]  /*01a0*/  @!P0 LDG.E.128 R4, desc[UR6][R14.64] ;  /* 0x000000060e048981 */ /* 0x000ee2000c1e1d00 */
[----:B------:R-:W1:Y:S01]  /*01b0*/  S2UR UR5, SR_CgaCtaId ;  /* 0x00000000000579c3 */ /* 0x000e620000008800 */
[----:B------:R-:W-:Y:S01]  /*01c0*/  UMOV UR4, 0x400 ;  /* 0x0000040000047882 */ /* 0x000fe20000000000 */
[----:B------:R-:W-:Y:S01]  /*01d0*/  ISETP.GE.AND P1, PT, R3, 0x100, PT ;  /* 0x000001000300780c */ /* 0x000fe20003f26270 */
[----:B-1----:R-:W-:Y:S01]  /*01e0*/  UPRMT UR4, UR5, 0x654, UR4 ;  /* 0x0000065405047896 */ /* 0x002fe20008000004 */
[----:B--2---:R-:W-:Y:S02]  /*01f0*/  SEL R8, R8, RZ, !P0 ;  /* 0x000000ff08087207 */ /* 0x004fe40004000000 */
[----:B---3--:R-:W-:-:S02]  /*0200*/  SEL R19, R4, RZ, !P0 ;  /* 0x000000ff04137207 */ /* 0x008fc40004000000 */
[----:B------:R-:W-:Y:S02]  /*0210*/  SEL R4, R5, RZ, !P0 ;  /* 0x000000ff05047207 */ /* 0x000fe40004000000 */
[----:B------:R-:W-:Y:S02]  /*0220*/  SEL R5, R6, RZ, !P0 ;  /* 0x000000ff06057207 */ /* 0x000fe40004000000 */
[----:B------:R-:W-:Y:S02]  /*0230*/  SEL R6, R7, RZ, !P0 ;  /* 0x000000ff07067207 */ /* 0x000fe40004000000 */
[----:B------:R-:W-:Y:S02]  /*0240*/  SEL R9, R9, RZ, !P0 ;  /* 0x000000ff09097207 */ /* 0x000fe40004000000 */
[----:B------:R-:W-:Y:S02]  /*0250*/  SEL R10, R10, RZ, !P0 ;  /* 0x000000ff0a0a7207 */ /* 0x000fe40004000000 */
[----:B------:R-:W-:Y:S01]  /*0260*/  SEL R11, R11, RZ, !P0 ;  /* 0x000000ff0b0b7207 */ /* 0x000fe20004000000 */
[----:B------:R-:W-:Y:S01]  /*0270*/  FADD R8, R19, R8 ;  /* 0x0000000813087221 */ /* 0x000fe20000000000 */
[----:B------:R-:W-:Y:S01]  /*0280*/  FADD R9, R4, R9 ;  /* 0x0000000904097221 */ /* 0x000fe20000000000 */
[----:B------:R-:W-:-:S02]  /*0290*/  FADD R10, R5, R10 ;  /* 0x0000000a050a7221 */ /* 0x000fc40000000000 */
[----:B------:R-:W-:Y:S01]  /*02a0*/  FADD R11, R6, R11 ;  /* 0x0000000b060b7221 */ /* 0x000fe20000000000 */
[----:B------:R-:W-:Y:S02]  /*02b0*/  FSEL R8, R8, RZ, !P0 ;  /* 0x000000ff08087208 */ /* 0x000fe40004000000 */
[----:B------:R-:W-:Y:S02]  /*02c0*/  FSEL R9, R9, RZ, !P0 ;  /* 0x000000ff09097208 */ /* 0x000fe40004000000 */
[----:B------:R-:W-:Y:S02]  /*02d0*/  FSEL R10, R10, RZ, !P0 ;  /* 0x000000ff0a0a7208 */ /* 0x000fe40004000000 */
[----:B------:R-:W-:Y:S01]  /*02e0*/  FSEL R11, R11, RZ, !P0 ;  /* 0x000000ff0b0b7208 */ /* 0x000fe20004000000 */
[----:B------:R-:W1:Y:S04]  /*02f0*/  SHFL.BFLY PT, R5, R8, 0x10, 0x1f ;  /* 0x0e001f0008057f89 */ /* 0x000e6800000e0000 */
[----:B------:R-:W2:Y:S04]  /*0300*/  SHFL.BFLY PT, R4, R9, 0x10, 0x1f ;  /* 0x0e001f0009047f89 */ /* 0x000ea800000e0000 */
[----:B------:R-:W3:Y:S04]  /*0310*/  SHFL.BFLY PT, R7, R10, 0x10, 0x1f ;  /* 0x0e001f000a077f89 */ /* 0x000ee800000e0000 */
[----:B------:R-:W4:Y:S01]  /*0320*/  SHFL.BFLY PT, R14, R11, 0x10, 0x1f ;  /* 0x0e001f000b0e7f89 */ /* 0x000f2200000e0000 */
[----:B-1----:R-:W-:Y:S01]  /*0330*/  FADD R5, R8, R5 ;  /* 0x0000000508057221 */ /* 0x002fe20000000000 */
[----:B--2---:R-:W-:Y:S01]  /*0340*/  FADD R6, R9, R4 ;  /* 0x0000000409067221 */ /* 0x004fe20000000000 */
[----:B---3--:R-:W-:Y:S01]  /*0350*/  FADD R12, R10, R7 ;  /* 0x000000070a0c7221 */ /* 0x008fe20000000000 */
[----:B----4-:R-:W-:-:S02]  /*0360*/  FADD R14, R11, R14 ;  /* 0x0000000e0b0e7221 */ /* 0x010fc40000000000 */
[----:B------:R-:W1:Y:S04]  /*0370*/  SHFL.BFLY PT, R4, R5, 0x8, 0x1f ;  /* 0x0d001f0005047f89 */ /* 0x000e6800000e0000 */
[----:B------:R-:W2:Y:S04]  /*0380*/  SHFL.BFLY PT, R7, R6, 0x8, 0x1f ;  /* 0x0d001f0006077f89 */ /* 0x000ea800000e0000 */
[----:B------:R-:W3:Y:S04]  /*0390*/  SHFL.BFLY PT, R15, R12, 0x8, 0x1f ;  /* 0x0d001f000c0f7f89 */ /* 0x000ee800000e0000 */
[----:B------:R-:W4:Y:S01]  /*03a0*/  SHFL.BFLY PT, R17, R14, 0x8, 0x1f ;  /* 0x0d001f000e117f89 */ /* 0x000f2200000e0000 */
[----:B------:R-:W-:-:S02]  /*03b0*/  SHF.R.U32.HI R8, RZ, 0x5, R3 ;  /* 0x00000005ff087819 */ /* 0x000fc40000011603 */
[----:B------:R-:W-:Y:S02]  /*03c0*/  LOP3.LUT R9, R13, 0x1c, RZ, 0xc0, !PT ;  /* 0x0000001c0d097812 */ /* 0x000fe400078ec0ff */
[----:B------:R-:W-:Y:S02]  /*03d0*/  SGXT.U32 R8, R8, 0x3 ;  /* 0x000000030808781a */ /* 0x000fe40000000000 */
[----:B------:R-:W-:Y:S01]  /*03e0*/  LOP3.LUT P0, RZ, R3, 0x18, RZ, 0xc0, !PT ;  /* 0x0000001803ff7812 */ /* 0x000fe2000780c0ff */
[----:B------:R-:W-:Y:S02]  /*03f0*/  IMAD.SHL.U32 R10, R9, 0x20, RZ ;  /* 0x00000020090a7824 */ /* 0x000fe400078e00ff */
[----:B------:R-:W-:Y:S02]  /*0400*/  IMAD.SHL.U32 R11, R8, 0x4, RZ ;  /* 0x00000004080b7824 */ /* 0x000fe400078e00ff */
[----:B-1----:R-:W-:-:S03]  /*0410*/  FADD R16, R5, R4 ;  /* 0x0000000405107221 */ /* 0x002fc60000000000 */
[----:B------:R-:W-:Y:S01]  /*0420*/  LOP3.LUT R11, R10, R11, RZ, 0xfc, !PT ;  /* 0x0000000b0a0b7212 */ /* 0x000fe200078efcff */
[----:B--2---:R-:W-:Y:S01]  /*0430*/  FADD R6, R6, R7 ;  /* 0x0000000706067221 */ /* 0x004fe20000000000 */
[----:B---3--:R-:W-:Y:S01]  /*0440*/  FADD R18, R12, R15 ;  /* 0x0000000f0c127221 */ /* 0x008fe20000000000 */
[----:B----4-:R-:W-:Y:S02]  /*0450*/  FADD R20, R14, R17 ;  /* 0x000000110e147221 */ /* 0x010fe40000000000 */
[----:B------:R-:W-:Y:S04]  /*0460*/  @!P0 STS [R11+UR4], R16 ;  /* 0x000000100b008988 */ /* 0x000fe80008000804 */
[----:B------:R-:W-:Y:S04]  /*0470*/  @!P0 STS [R11+UR4+0x20], R6 ;  /* 0x000020060b008988 */ /* 0x000fe80008000804 */
[----:B------:R-:W-:Y:S04]  /*0480*/  @!P0 STS [R11+UR4+0x40], R18 ;  /* 0x000040120b008988 */ /* 0x000fe80008000804 */
[----:B------:R-:W-:Y:S01]  /*0490*/  @!P0 STS [R11+UR4+0x60], R20 ;  /* 0x000060140b008988 */ /* 0x000fe20008000804 */
[----:B------:R-:W-:Y:S06]  /*04a0*/  BAR.SYNC.DEFER_BLOCKING 0x0 ;  /* 0x0000000000007b1d */ /* 0x000fec0000010000 */
[----:B------:R-:W1:Y:S04]  /*04b0*/  @!P1 LDS R2, [R13+UR4] ;  /* 0x000000040d029984 */ /* 0x000e680008000800 */
[----:B-1----:R-:W1:Y:S02]  /*04c0*/  SHFL.BFLY PT, R5, R2, 0x4, 0x1f ;  /* 0x0c801f0002057f89 */ /* 0x002e6400000e0000 */
[----:B-1----:R-:W-:-:S05]  /*04d0*/  FADD R7, R2, R5 ;  /* 0x0000000502077221 */ /* 0x002fca0000000000 */
[----:B------:R-:W1:Y:S01]  /*04e0*/  SHFL.BFLY PT, R4, R7, 0x2, 0x1f ;  /* 0x0c401f0007047f89 */ /* 0x000e6200000e0000 */
[----:B------:R-:W-:Y:S01]  /*04f0*/  LOP3.LUT P0, RZ, R3, 0x7, RZ, 0xc0, !PT ;  /* 0x0000000703ff7812 */ /* 0x000fe2000780c0ff */
[----:B-1----:R-:W-:-:S05]  /*0500*/  FADD R12, R7, R4 ;  /* 0x00000004070c7221 */ /* 0x002fca0000000000 */
[----:B------:R-:W1:Y:S01]  /*0510*/  SHFL.BFLY PT, R5, R12, 0x1, 0x1f ;  /* 0x0c201f000c057f89 */ /* 0x000e6200000e0000 */
[----:B------:R-:W-:Y:S01]  /*0520*/  ISETP.LT.AND P0, PT, R3, 0x100, !P0 ;  /* 0x000001000300780c */ /* 0x000fe20004701270 */
[----:B-1----:R-:W-:-:S12]  /*0530*/  FADD R14, R12, R5 ;  /* 0x000000050c0e7221 */ /* 0x002fd80000000000 */
[----:B------:R1:W-:Y:S01]  /*0540*/  @P0 STS [R13+UR4], R14 ;  /* 0x0000000e0d000988 */ /* 0x0003e20008000804 */
[----:B------:R-:W-:Y:S01]  /*0550*/  BAR.SYNC.DEFER_BLOCKING 0x0 ;  /* 0x0000000000007b1d */ /* 0x000fe20000010000 */
[----:B------:R-:W-:Y:S01]  /*0560*/  VIADD R16, R10, UR4 ;  /* 0x000000040a107c36 */ /* 0x000fe20008000000 */
[----:B------:R-:W-:-:S06]  /*0570*/  LOP3.LUT R2, R3, 0x1f, RZ, 0xc0, !PT ;  /* 0x0000001f03027812 */ /* 0x000fcc00078ec0ff */
[----:B-1----:R-:W1:Y:S01]  /*0580*/  LDC.64 R12, c[0x0][0x210] ;  /* 0x00008400ff0c7b82 */ /* 0x002e620000000a00 */
[----:B------:R-:W-:Y:S04]  /*0590*/  LDS R4, [R10+UR4] ;  /* 0x000000040a047984 */ /* 0x000fe80008000800 */
[----:B------:R-:W-:Y:S04]  /*05a0*/  LDS R5, [R10+UR4+0x20] ;  /* 0x000020040a057984 */ /* 0x000fe80008000800 */
[----:B------:R-:W-:Y:S04]  /*05b0*/  LDS R6, [R10+UR4+0x40] ;  /* 0x000040040a067984 */ /* 0x000fe80008000800 */
[----:B------:R-:W2:Y:S01]  /*05c0*/  LDS R7, [R10+UR4+0x60] ;  /* 0x000060040a077984 */ /* 0x000ea20008000800 */
[----:B------:R-:W-:Y:S01]  /*05d0*/  IMAD R16, R9, -0x1c, R16 ;  /* 0xffffffe409107824 */ /* 0x000fe200078e0210 */
[----:B------:R-:W-:Y:S01]  /*05e0*/  BAR.SYNC.DEFER_BLOCKING 0x0 ;  /* 0x0000000000007b1d */ /* 0x000fe20000010000 */
[----:B------:R-:W-:-:S02]  /*05f0*/  LEA R9, R2, UR4, 0x2 ;  /* 0x0000000402097c11 */ /* 0x000fc4000f8e10ff */
[----:B------:R-:W-:-:S03]  /*0600*/  LOP3.LUT R3, R0, 0x1f, R3, 0xf8, !PT ;  /* 0x0000001f00037812 */ /* 0x000fc600078ef803 */
[----:B--2---:R2:W-:Y:S02]  /*0610*/  STS.128 [R16], R4 ;  /* 0x0000000410007388 */ /* 0x0045e40000000c00 */
[----:B------:R-:W-:Y:S01]  /*0620*/  BAR.SYNC.DEFER_BLOCKING 0x0 ;  /* 0x0000000000007b1d */ /* 0x000fe20000010000 */
[----:B------:R-:W-:-:S04]  /*0630*/  ISETP.GE.AND P0, PT, R3, 0x100, PT ;  /* 0x000001000300780c */ /* 0x000fc80003f06270 */
[----:B------:R-:W-:Y:S01]  /*0640*/  ISETP.EQ.AND P0, PT, R8, RZ, !P0 ;  /* 0x000000ff0800720c */ /* 0x000fe20004702270 */
[----:B------:R-:W3:Y:S01]  /*0650*/  LDS R9, [R9] ;  /* 0x0000000009097984 */ /* 0x000ee20000000800 */
[----:B-1----:R-:W-:Y:S01]  /*0660*/  IMAD.WIDE R2, R3, 0x4, R12 ;  /* 0x0000000403027825 */ /* 0x002fe200078e020c */
[----:B------:R-:W-:Y:S10]  /*0670*/  BAR.SYNC.DEFER_BLOCKING 0x0 ;  /* 0x0000000000007b1d */ /* 0x000ff40000010000 */
[----:B--2---:R-:W-:Y:S05]  /*0680*/  @!P0 EXIT ;  /* 0x000000000000894d */ /* 0x004fea0003800000 */
[----:B---3--:R-:W-:-:S05]  /*0690*/  FMUL R9, R9, 0.015625 ;  /* 0x3c80000009097820 */ /* 0x008fca0000400000 */
[----:B------:R-:W-:Y:S01]  /*06a0*/  STG.E desc[UR6][R2.64], R9 ;  /* 0x0000000902007986 */ /* 0x000fe2000c101906 */
[----:B------:R-:W-:Y:S05]  /*06b0*/  EXIT ;  /* 0x000000000000794d */ /* 0x000fea0003800000 */
.L_x_0:
[----:B------:R-:W-:-:S00]  /*06c0*/  BRA `(.L_x_0) ;  /* 0xfffffffc00fc7947 */ /* 0x000fc0000383ffff */
[----:B------:R-:W-:-:S00]  /*06d0*/  NOP ;  /* 0x0000000000007918 */ /* 0x000fc00000000000 */
        /* <DEDUP_REMOVED lines=10> */
.L_x_1:


//--------------------- .nv.shared.triton_per_fused_mean_18 --------------------------
	.section	.nv.shared.triton_per_fused_mean_18,"aw",@nobits
	.sectionflags	@""
	.align	16
	.zero		1024


//--------------------- .nv.constant0.triton_per_fused_mean_18 --------------------------
	.section	.nv.constant0.triton_per_fused_mean_18,"a",@progbits
	.sectionflags	@""
	.align	4
.nv.constant0.triton_per_fused_mean_18:
	.zero		552
